//
// Generated by NVIDIA NVVM Compiler
//
// Compiler Build ID: CL-36424714
// Cuda compilation tools, release 13.0, V13.0.88
// Based on NVVM 20.0.0
//

.version 9.0
.target sm_100
.address_size 64

	// .globl	_Z12idx_calc_tidPi
.extern .func  (.param .b32 func_retval0) vprintf
(
	.param .b64 vprintf_param_0,
	.param .b64 vprintf_param_1
)
;
.global .align 1 .b8 $str[37] = {91, 68, 69, 86, 73, 67, 69, 93, 32, 116, 104, 114, 101, 97, 100, 73, 100, 120, 46, 120, 58, 32, 37, 100, 44, 32, 100, 97, 116, 97, 58, 32, 37, 100, 10, 13};
.global .align 1 .b8 $str$1[62] = {91, 68, 69, 86, 73, 67, 69, 93, 32, 98, 108, 111, 99, 107, 73, 100, 120, 46, 120, 58, 32, 37, 100, 44, 32, 116, 104, 114, 101, 97, 100, 73, 100, 120, 46, 120, 58, 32, 37, 100, 44, 32, 103, 73, 100, 58, 32, 37, 100, 44, 32, 100, 97, 116, 97, 58, 32, 37, 100, 10, 13};
.global .align 1 .b8 $str$2[93] = {91, 68, 69, 86, 73, 67, 69, 93, 32, 103, 114, 105, 100, 68, 105, 109, 46, 120, 58, 32, 37, 100, 44, 32, 98, 108, 111, 99, 107, 73, 100, 120, 46, 120, 58, 32, 37, 100, 44, 32, 98, 108, 111, 99, 107, 73, 100, 121, 46, 120, 58, 32, 37, 100, 44, 32, 116, 104, 114, 101, 97, 100, 73, 100, 120, 46, 120, 58, 32, 37, 100, 44, 32, 103, 73, 100, 58, 32, 37, 100, 44, 32, 100, 97, 116, 97, 58, 32, 37, 100, 10, 13};
.global .align 1 .b8 $str$3[93] = {91, 68, 69, 86, 73, 67, 69, 93, 32, 103, 114, 105, 100, 68, 105, 109, 46, 120, 58, 32, 37, 100, 44, 32, 98, 108, 111, 99, 107, 73, 100, 120, 46, 120, 58, 32, 37, 100, 44, 32, 98, 108, 111, 99, 107, 73, 100, 121, 46, 120, 58, 32, 37, 100, 44, 32, 116, 104, 114, 101, 97, 100, 105, 100, 120, 46, 120, 58, 32, 37, 100, 44, 32, 103, 73, 100, 58, 32, 37, 100, 44, 32, 100, 97, 116, 97, 58, 32, 37, 100, 10, 13};

.visible .entry _Z12idx_calc_tidPi(
	.param .u64 .ptr .align 1 _Z12idx_calc_tidPi_param_0
)
{
	.local .align 8 .b8 	__local_depot0[8];
	.reg .b64 	%SP;
	.reg .b64 	%SPL;
	.reg .b32 	%r<5>;
	.reg .b64 	%rd<9>;

	mov.u64 	%SPL, __local_depot0;
	cvta.local.u64 	%SP, %SPL;
	ld.param.u64 	%rd1, [_Z12idx_calc_tidPi_param_0];
	cvta.to.global.u64 	%rd2, %rd1;
	add.u64 	%rd3, %SP, 0;
	add.u64 	%rd4, %SPL, 0;
	mov.u32 	%r1, %tid.x;
	mul.wide.u32 	%rd5, %r1, 4;
	add.s64 	%rd6, %rd2, %rd5;
	ld.global.u32 	%r2, [%rd6];
	st.local.v2.u32 	[%rd4], {%r1, %r2};
	mov.u64 	%rd7, $str;
	cvta.global.u64 	%rd8, %rd7;
	{ // callseq 0, 0
	.param .b64 param0;
	st.param.b64 	[param0], %rd8;
	.param .b64 param1;
	st.param.b64 	[param1], %rd3;
	.param .b32 retval0;
	call.uni (retval0), 
	vprintf, 
	(
	param0, 
	param1
	);
	ld.param.b32 	%r3, [retval0];
	} // callseq 0
	ret;

}
	// .globl	_Z12idx_calc_gidPi
.visible .entry _Z12idx_calc_gidPi(
	.param .u64 .ptr .align 1 _Z12idx_calc_gidPi_param_0
)
{
	.local .align 16 .b8 	__local_depot1[16];
	.reg .b64 	%SP;
	.reg .b64 	%SPL;
	.reg .b32 	%r<8>;
	.reg .b64 	%rd<9>;

	mov.u64 	%SPL, __local_depot1;
	cvta.local.u64 	%SP, %SPL;
	ld.param.u64 	%rd1, [_Z12idx_calc_gidPi_param_0];
	cvta.to.global.u64 	%rd2, %rd1;
	add.u64 	%rd3, %SP, 0;
	add.u64 	%rd4, %SPL, 0;
	mov.u32 	%r1, %tid.x;
	mov.u32 	%r2, %ntid.x;
	mov.u32 	%r3, %ctaid.x;
	mad.lo.s32 	%r4, %r2, %r3, %r1;
	mul.wide.s32 	%rd5, %r4, 4;
	add.s64 	%rd6, %rd2, %rd5;
	ld.global.u32 	%r5, [%rd6];
	st.local.v4.u32 	[%rd4], {%r3, %r1, %r4, %r5};
	mov.u64 	%rd7, $str$1;
	cvta.global.u64 	%rd8, %rd7;
	{ // callseq 1, 0
	.param .b64 param0;
	st.param.b64 	[param0], %rd8;
	.param .b64 param1;
	st.param.b64 	[param1], %rd3;
	.param .b32 retval0;
	call.uni (retval0), 
	vprintf, 
	(
	param0, 
	param1
	);
	ld.param.b32 	%r6, [retval0];
	} // callseq 1
	ret;

}
	// .globl	_Z11idx_calc_2dPi
.visible .entry _Z11idx_calc_2dPi(
	.param .u64 .ptr .align 1 _Z11idx_calc_2dPi_param_0
)
{
	.local .align 8 .b8 	__local_depot2[24];
	.reg .b64 	%SP;
	.reg .b64 	%SPL;
	.reg .b32 	%r<11>;
	.reg .b64 	%rd<9>;

	mov.u64 	%SPL, __local_depot2;
	cvta.local.u64 	%SP, %SPL;
	ld.param.u64 	%rd1, [_Z11idx_calc_2dPi_param_0];
	cvta.to.global.u64 	%rd2, %rd1;
	add.u64 	%rd3, %SP, 0;
	add.u64 	%rd4, %SPL, 0;
	mov.u32 	%r1, %tid.x;
	mov.u32 	%r2, %ntid.x;
	mov.u32 	%r3, %ctaid.x;
	mov.u32 	%r4, %nctaid.x;
	mov.u32 	%r5, %ctaid.y;
	mad.lo.s32 	%r6, %r5, %r4, %r3;
	mad.lo.s32 	%r7, %r6, %r2, %r1;
	mul.wide.s32 	%rd5, %r7, 4;
	add.s64 	%rd6, %rd2, %rd5;
	ld.global.u32 	%r8, [%rd6];
	st.local.v2.u32 	[%rd4], {%r4, %r3};
	st.local.v2.u32 	[%rd4+8], {%r5, %r1};
	st.local.v2.u32 	[%rd4+16], {%r7, %r8};
	mov.u64 	%rd7, $str$2;
	cvta.global.u64 	%rd8, %rd7;
	{ // callseq 2, 0
	.param .b64 param0;
	st.param.b64 	[param0], %rd8;
	.param .b64 param1;
	st.param.b64 	[param1], %rd3;
	.param .b32 retval0;
	call.uni (retval0), 
	vprintf, 
	(
	param0, 
	param1
	);
	ld.param.b32 	%r9, [retval0];
	} // callseq 2
	ret;

}
	// .globl	_Z14idx_calc_2d_2dPi
.visible .entry _Z14idx_calc_2d_2dPi(
	.param .u64 .ptr .align 1 _Z14idx_calc_2d_2dPi_param_0
)
{
	.local .align 8 .b8 	__local_depot3[24];
	.reg .b64 	%SP;
	.reg .b64 	%SPL;
	.reg .b32 	%r<15>;
	.reg .b64 	%rd<9>;

	mov.u64 	%SPL, __local_depot3;
	cvta.local.u64 	%SP, %SPL;
	ld.param.u64 	%rd1, [_Z14idx_calc_2d_2dPi_param_0];
	cvta.to.global.u64 	%rd2, %rd1;
	add.u64 	%rd3, %SP, 0;
	add.u64 	%rd4, %SPL, 0;
	mov.u32 	%r1, %ntid.x;
	mov.u32 	%r2, %tid.y;
	mov.u32 	%r3, %tid.x;
	mad.lo.s32 	%r4, %r1, %r2, %r3;
	mov.u32 	%r5, %ntid.y;
	mul.lo.s32 	%r6, %r1, %r5;
	mov.u32 	%r7, %ctaid.x;
	mov.u32 	%r8, %nctaid.x;
	mov.u32 	%r9, %ctaid.y;
	mad.lo.s32 	%r10, %r9, %r8, %r7;
	mad.lo.s32 	%r11, %r6, %r10, %r4;
	mul.wide.s32 	%rd5, %r11, 4;
	add.s64 	%rd6, %rd2, %rd5;
	ld.global.u32 	%r12, [%rd6];
	st.local.v2.u32 	[%rd4], {%r8, %r7};
	st.local.v2.u32 	[%rd4+8], {%r9, %r4};
	st.local.v2.u32 	[%rd4+16], {%r11, %r12};
	mov.u64 	%rd7, $str$3;
	cvta.global.u64 	%rd8, %rd7;
	{ // callseq 3, 0
	.param .b64 param0;
	st.param.b64 	[param0], %rd8;
	.param .b64 param1;
	st.param.b64 	[param1], %rd3;
	.param .b32 retval0;
	call.uni (retval0), 
	vprintf, 
	(
	param0, 
	param1
	);
	ld.param.b32 	%r13, [retval0];
	} // callseq 3
	ret;

}


// ===== COMPILED SASS (sm_100) =====

	.target	sm_100

	.elftype	@"ET_EXEC"


//--------------------- .note.nv.tkinfo           --------------------------
	.section	.note.nv.tkinfo,"",@"SHT_NOTE"
	.sectionflags	@"SHF_NOTE_NV_TKINFO"
	.tkinfo
        /*0018*/ 	.word	0x00000002
        /*0030*/ 	.string	""
        /*0030*/ 	.string	"ptxas"
        /*0030*/ 	.string	"Cuda compilation tools, release 13.0, V13.0.88"
        /*0030*/ 	.string	"Build cuda_13.0.r13.0/compiler.36424714_0"
        /*0030*/ 	.string	"-arch sm_100 -m 64 "



//--------------------- .note.nv.cuinfo           --------------------------
	.section	.note.nv.cuinfo,"",@"SHT_NOTE"
	.sectionflags	@"SHF_NOTE_NV_CUINFO"
        /*0018*/ 	.short	0x0002
        /*001a*/ 	.short	0x0064
        /*001c*/ 	.short	0x0082
	.zero		2


//--------------------- .nv.info                  --------------------------
	.section	.nv.info,"",@"SHT_CUDA_INFO"
	.align	4


	//----- nvinfo : EIATTR_REGCOUNT
	.align		4
        /*0000*/ 	.byte	0x04, 0x2f
        /*0002*/ 	.short	(.L_5 - .L_4)
	.align		4
.L_4:
        /*0004*/ 	.word	index@(_Z12idx_calc_tidPi)
        /*0008*/ 	.word	0x00000018


	//----- nvinfo : EIATTR_FRAME_SIZE
	.align		4
.L_5:
        /*000c*/ 	.byte	0x04, 0x11
        /*000e*/ 	.short	(.L_7 - .L_6)
	.align		4
.L_6:
        /*0010*/ 	.word	index@(_Z12idx_calc_tidPi)
        /*0014*/ 	.word	0x00000008


	//----- nvinfo : EIATTR_REGCOUNT
	.align		4
.L_7:
        /*0018*/ 	.byte	0x04, 0x2f
        /*001a*/ 	.short	(.L_9 - .L_8)
	.align		4
.L_8:
        /*001c*/ 	.word	index@(_Z12idx_calc_gidPi)
        /*0020*/ 	.word	0x00000018


	//----- nvinfo : EIATTR_FRAME_SIZE
	.align		4
.L_9:
        /*0024*/ 	.byte	0x04, 0x11
        /*0026*/ 	.short	(.L_11 - .L_10)
	.align		4
.L_10:
        /*0028*/ 	.word	index@(_Z12idx_calc_gidPi)
        /*002c*/ 	.word	0x00000010


	//----- nvinfo : EIATTR_REGCOUNT
	.align		4
.L_11:
        /*0030*/ 	.byte	0x04, 0x2f
        /*0032*/ 	.short	(.L_13 - .L_12)
	.align		4
.L_12:
        /*0034*/ 	.word	index@(_Z11idx_calc_2dPi)
        /*0038*/ 	.word	0x00000018


	//----- nvinfo : EIATTR_FRAME_SIZE
	.align		4
.L_13:
        /*003c*/ 	.byte	0x04, 0x11
        /*003e*/ 	.short	(.L_15 - .L_14)
	.align		4
.L_14:
        /*0040*/ 	.word	index@(_Z11idx_calc_2dPi)
        /*0044*/ 	.word	0x00000018


	//----- nvinfo : EIATTR_REGCOUNT
	.align		4
.L_15:
        /*0048*/ 	.byte	0x04, 0x2f
        /*004a*/ 	.short	(.L_17 - .L_16)
	.align		4
.L_16:
        /*004c*/ 	.word	index@(_Z14idx_calc_2d_2dPi)
        /*0050*/ 	.word	0x00000018


	//----- nvinfo : EIATTR_FRAME_SIZE
	.align		4
.L_17:
        /*0054*/ 	.byte	0x04, 0x11
        /*0056*/ 	.short	(.L_19 - .L_18)
	.align		4
.L_18:
        /*0058*/ 	.word	index@(_Z14idx_calc_2d_2dPi)
        /*005c*/ 	.word	0x00000018


	//----- nvinfo : EIATTR_MIN_STACK_SIZE
	.align		4
.L_19:
        /*0060*/ 	.byte	0x04, 0x12
        /*0062*/ 	.short	(.L_21 - .L_20)
	.align		4
.L_20:
        /*0064*/ 	.word	index@(_Z14idx_calc_2d_2dPi)
        /*0068*/ 	.word	0x00000018


	//----- nvinfo : EIATTR_MIN_STACK_SIZE
	.align		4
.L_21:
        /*006c*/ 	.byte	0x04, 0x12
        /*006e*/ 	.short	(.L_23 - .L_22)
	.align		4
.L_22:
        /*0070*/ 	.word	index@(_Z11idx_calc_2dPi)
        /*0074*/ 	.word	0x00000018


	//----- nvinfo : EIATTR_MIN_STACK_SIZE
	.align		4
.L_23:
        /*0078*/ 	.byte	0x04, 0x12
        /*007a*/ 	.short	(.L_25 - .L_24)
	.align		4
.L_24:
        /*007c*/ 	.word	index@(_Z12idx_calc_gidPi)
        /*0080*/ 	.word	0x00000010


	//----- nvinfo : EIATTR_MIN_STACK_SIZE
	.align		4
.L_25:
        /*0084*/ 	.byte	0x04, 0x12
        /*0086*/ 	.short	(.L_27 - .L_26)
	.align		4
.L_26:
        /*0088*/ 	.word	index@(_Z12idx_calc_tidPi)
        /*008c*/ 	.word	0x00000008
.L_27:


//--------------------- .nv.compat                --------------------------
	.section	.nv.compat,"",@"SHT_CUDA_COMPAT_INFO"
	.align	4
        /*0000*/ 	.byte	0x02, 0x09, 0x00, 0x00, 0x02, 0x02, 0x01, 0x00, 0x02, 0x05, 0x05, 0x00, 0x03, 0x07, 0x01, 0x01
        /*0010*/ 	.byte	0x02, 0x03, 0x00, 0x00, 0x02, 0x06, 0x01, 0x00, 0x04, 0x0b, 0x08, 0x00, 0x09, 0x00, 0x00, 0x00
        /*0020*/ 	.byte	0x00, 0x00, 0x00, 0x00


//--------------------- .nv.info._Z14idx_calc_2d_2dPi --------------------------
	.section	.nv.info._Z14idx_calc_2d_2dPi,"",@"SHT_CUDA_INFO"
	.sectionflags	@""
	.align	4


	//----- nvinfo : EIATTR_CUDA_API_VERSION
	.align		4
        /*0000*/ 	.byte	0x04, 0x37
        /*0002*/ 	.short	(.L_29 - .L_28)
.L_28:
        /*0004*/ 	.word	0x00000082


	//----- nvinfo : EIATTR_KPARAM_INFO
	.align		4
.L_29:
        /*0008*/ 	.byte	0x04, 0x17
        /*000a*/ 	.short	(.L_31 - .L_30)
.L_30:
        /*000c*/ 	.word	0x00000000
        /*0010*/ 	.short	0x0000
        /*0012*/ 	.short	0x0000
        /*0014*/ 	.byte	0x00, 0xf5, 0x21, 0x00


	//----- nvinfo : EIATTR_SPARSE_MMA_MASK
	.align		4
.L_31:
        /*0018*/ 	.byte	0x03, 0x50
        /*001a*/ 	.short	0x0000


	//----- nvinfo : EIATTR_MAXREG_COUNT
	.align		4
        /*001c*/ 	.byte	0x03, 0x1b
        /*001e*/ 	.short	0x00ff


	//----- nvinfo : EIATTR_EXTERNS
	.align		4
        /*0020*/ 	.byte	0x04, 0x0f
        /*0022*/ 	.short	(.L_33 - .L_32)


	//   ....[0]....
	.align		4
.L_32:
        /*0024*/ 	.word	index@(vprintf)


	//----- nvinfo : EIATTR_MERCURY_ISA_VERSION
	.align		4
.L_33:
        /*0028*/ 	.byte	0x03, 0x5f
        /*002a*/ 	.short	0x0101


	//----- nvinfo : EIATTR_VRC_CTA_INIT_COUNT
	.align		4
        /*002c*/ 	.byte	0x02, 0x4a
	.zero		1
	.zero		1


	//----- nvinfo : EIATTR_SYSCALL_OFFSETS
	.align		4
        /*0030*/ 	.byte	0x04, 0x46
        /*0032*/ 	.short	(.L_35 - .L_34)


	//   ....[0]....
.L_34:
        /*0034*/ 	.word	0x000001e0


	//----- nvinfo : EIATTR_EXIT_INSTR_OFFSETS
	.align		4
.L_35:
        /*0038*/ 	.byte	0x04, 0x1c
        /*003a*/ 	.short	(.L_37 - .L_36)


	//   ....[0]....
.L_36:
        /*003c*/ 	.word	0x000001f0


	//----- nvinfo : EIATTR_CBANK_PARAM_SIZE
	.align		4
.L_37:
        /*0040*/ 	.byte	0x03, 0x19
        /*0042*/ 	.short	0x0008


	//----- nvinfo : EIATTR_PARAM_CBANK
	.align		4
        /*0044*/ 	.byte	0x04, 0x0a
        /*0046*/ 	.short	(.L_39 - .L_38)
	.align		4
.L_38:
        /*0048*/ 	.word	index@(.nv.constant0._Z14idx_calc_2d_2dPi)
        /*004c*/ 	.short	0x0380
        /*004e*/ 	.short	0x0008


	//----- nvinfo : EIATTR_SW_WAR
	.align		4
.L_39:
        /*0050*/ 	.byte	0x04, 0x36
        /*0052*/ 	.short	(.L_41 - .L_40)
.L_40:
        /*0054*/ 	.word	0x00000008
.L_41:


//--------------------- .nv.info._Z11idx_calc_2dPi --------------------------
	.section	.nv.info._Z11idx_calc_2dPi,"",@"SHT_CUDA_INFO"
	.sectionflags	@""
	.align	4


	//----- nvinfo : EIATTR_CUDA_API_VERSION
	.align		4
        /*0000*/ 	.byte	0x04, 0x37
        /*0002*/ 	.short	(.L_43 - .L_42)
.L_42:
        /*0004*/ 	.word	0x00000082


	//----- nvinfo : EIATTR_KPARAM_INFO
	.align		4
.L_43:
        /*0008*/ 	.byte	0x04, 0x17
        /*000a*/ 	.short	(.L_45 - .L_44)
.L_44:
        /*000c*/ 	.word	0x00000000
        /*0010*/ 	.short	0x0000
        /*0012*/ 	.short	0x0000
        /*0014*/ 	.byte	0x00, 0xf5, 0x21, 0x00


	//----- nvinfo : EIATTR_SPARSE_MMA_MASK
	.align		4
.L_45:
        /*0018*/ 	.byte	0x03, 0x50
        /*001a*/ 	.short	0x0000


	//----- nvinfo : EIATTR_MAXREG_COUNT
	.align		4
        /*001c*/ 	.byte	0x03, 0x1b
        /*001e*/ 	.short	0x00ff


	//----- nvinfo : EIATTR_EXTERNS
	.align		4
        /*0020*/ 	.byte	0x04, 0x0f
        /*0022*/ 	.short	(.L_47 - .L_46)


	//   ....[0]....
	.align		4
.L_46:
        /*0024*/ 	.word	index@(vprintf)


	//----- nvinfo : EIATTR_MERCURY_ISA_VERSION
	.align		4
.L_47:
        /*0028*/ 	.byte	0x03, 0x5f
        /*002a*/ 	.short	0x0101


	//----- nvinfo : EIATTR_VRC_CTA_INIT_COUNT
	.align		4
        /*002c*/ 	.byte	0x02, 0x4a
	.zero		1
	.zero		1


	//----- nvinfo : EIATTR_SYSCALL_OFFSETS
	.align		4
        /*0030*/ 	.byte	0x04, 0x46
        /*0032*/ 	.short	(.L_49 - .L_48)


	//   ....[0]....
.L_48:
        /*0034*/ 	.word	0x000001a0


	//----- nvinfo : EIATTR_EXIT_INSTR_OFFSETS
	.align		4
.L_49:
        /*0038*/ 	.byte	0x04, 0x1c
        /*003a*/ 	.short	(.L_51 - .L_50)


	//   ....[0]....
.L_50:
        /*003c*/ 	.word	0x000001b0


	//----- nvinfo : EIATTR_CBANK_PARAM_SIZE
	.align		4
.L_51:
        /*0040*/ 	.byte	0x03, 0x19
        /*0042*/ 	.short	0x0008


	//----- nvinfo : EIATTR_PARAM_CBANK
	.align		4
        /*0044*/ 	.byte	0x04, 0x0a
        /*0046*/ 	.short	(.L_53 - .L_52)
	.align		4
.L_52:
        /*0048*/ 	.word	index@(.nv.constant0._Z11idx_calc_2dPi)
        /*004c*/ 	.short	0x0380
        /*004e*/ 	.short	0x0008


	//----- nvinfo : EIATTR_SW_WAR
	.align		4
.L_53:
        /*0050*/ 	.byte	0x04, 0x36
        /*0052*/ 	.short	(.L_55 - .L_54)
.L_54:
        /*0054*/ 	.word	0x00000008
.L_55:


//--------------------- .nv.info._Z12idx_calc_gidPi --------------------------
	.section	.nv.info._Z12idx_calc_gidPi,"",@"SHT_CUDA_INFO"
	.sectionflags	@""
	.align	4


	//----- nvinfo : EIATTR_CUDA_API_VERSION
	.align		4
        /*0000*/ 	.byte	0x04, 0x37
        /*0002*/ 	.short	(.L_57 - .L_56)
.L_56:
        /*0004*/ 	.word	0x00000082


	//----- nvinfo : EIATTR_KPARAM_INFO
	.align		4
.L_57:
        /*0008*/ 	.byte	0x04, 0x17
        /*000a*/ 	.short	(.L_59 - .L_58)
.L_58:
        /*000c*/ 	.word	0x00000000
        /*0010*/ 	.short	0x0000
        /*0012*/ 	.short	0x0000
        /*0014*/ 	.byte	0x00, 0xf5, 0x21, 0x00


	//----- nvinfo : EIATTR_SPARSE_MMA_MASK
	.align		4
.L_59:
        /*0018*/ 	.byte	0x03, 0x50
        /*001a*/ 	.short	0x0000


	//----- nvinfo : EIATTR_MAXREG_COUNT
	.align		4
        /*001c*/ 	.byte	0x03, 0x1b
        /*001e*/ 	.short	0x00ff


	//----- nvinfo : EIATTR_EXTERNS
	.align		4
        /*0020*/ 	.byte	0x04, 0x0f
        /*0022*/ 	.short	(.L_61 - .L_60)


	//   ....[0]....
	.align		4
.L_60:
        /*0024*/ 	.word	index@(vprintf)


	//----- nvinfo : EIATTR_MERCURY_ISA_VERSION
	.align		4
.L_61:
        /*0028*/ 	.byte	0x03, 0x5f
        /*002a*/ 	.short	0x0101


	//----- nvinfo : EIATTR_VRC_CTA_INIT_COUNT
	.align		4
        /*002c*/ 	.byte	0x02, 0x4a
	.zero		1
	.zero		1


	//----- nvinfo : EIATTR_SYSCALL_OFFSETS
	.align		4
        /*0030*/ 	.byte	0x04, 0x46
        /*0032*/ 	.short	(.L_63 - .L_62)


	//   ....[0]....
.L_62:
        /*0034*/ 	.word	0x00000150


	//----- nvinfo : EIATTR_EXIT_INSTR_OFFSETS
	.align		4
.L_63:
        /*0038*/ 	.byte	0x04, 0x1c
        /*003a*/ 	.short	(.L_65 - .L_64)


	//   ....[0]....
.L_64:
        /*003c*/ 	.word	0x00000160


	//----- nvinfo : EIATTR_CBANK_PARAM_SIZE
	.align		4
.L_65:
        /*0040*/ 	.byte	0x03, 0x19
        /*0042*/ 	.short	0x0008


	//----- nvinfo : EIATTR_PARAM_CBANK
	.align		4
        /*0044*/ 	.byte	0x04, 0x0a
        /*0046*/ 	.short	(.L_67 - .L_66)
	.align		4
.L_66:
        /*0048*/ 	.word	index@(.nv.constant0._Z12idx_calc_gidPi)
        /*004c*/ 	.short	0x0380
        /*004e*/ 	.short	0x0008


	//----- nvinfo : EIATTR_SW_WAR
	.align		4
.L_67:
        /*0050*/ 	.byte	0x04, 0x36
        /*0052*/ 	.short	(.L_69 - .L_68)
.L_68:
        /*0054*/ 	.word	0x00000008
.L_69:


//--------------------- .nv.info._Z12idx_calc_tidPi --------------------------
	.section	.nv.info._Z12idx_calc_tidPi,"",@"SHT_CUDA_INFO"
	.sectionflags	@""
	.align	4


	//----- nvinfo : EIATTR_CUDA_API_VERSION
	.align		4
        /*0000*/ 	.byte	0x04, 0x37
        /*0002*/ 	.short	(.L_71 - .L_70)
.L_70:
        /*0004*/ 	.word	0x00000082


	//----- nvinfo : EIATTR_KPARAM_INFO
	.align		4
.L_71:
        /*0008*/ 	.byte	0x04, 0x17
        /*000a*/ 	.short	(.L_73 - .L_72)
.L_72:
        /*000c*/ 	.word	0x00000000
        /*0010*/ 	.short	0x0000
        /*0012*/ 	.short	0x0000
        /*0014*/ 	.byte	0x00, 0xf5, 0x21, 0x00


	//----- nvinfo : EIATTR_SPARSE_MMA_MASK
	.align		4
.L_73:
        /*0018*/ 	.byte	0x03, 0x50
        /*001a*/ 	.short	0x0000


	//----- nvinfo : EIATTR_MAXREG_COUNT
	.align		4
        /*001c*/ 	.byte	0x03, 0x1b
        /*001e*/ 	.short	0x00ff


	//----- nvinfo : EIATTR_EXTERNS
	.align		4
        /*0020*/ 	.byte	0x04, 0x0f
        /*0022*/ 	.short	(.L_75 - .L_74)


	//   ....[0]....
	.align		4
.L_74:
        /*0024*/ 	.word	index@(vprintf)


	//----- nvinfo : EIATTR_MERCURY_ISA_VERSION
	.align		4
.L_75:
        /*0028*/ 	.byte	0x03, 0x5f
        /*002a*/ 	.short	0x0101


	//----- nvinfo : EIATTR_VRC_CTA_INIT_COUNT
	.align		4
        /*002c*/ 	.byte	0x02, 0x4a
	.zero		1
	.zero		1


	//----- nvinfo : EIATTR_SYSCALL_OFFSETS
	.align		4
        /*0030*/ 	.byte	0x04, 0x46
        /*0032*/ 	.short	(.L_77 - .L_76)


	//   ....[0]....
.L_76:
        /*0034*/ 	.word	0x00000120


	//----- nvinfo : EIATTR_EXIT_INSTR_OFFSETS
	.align		4
.L_77:
        /*0038*/ 	.byte	0x04, 0x1c
        /*003a*/ 	.short	(.L_79 - .L_78)


	//   ....[0]....
.L_78:
        /*003c*/ 	.word	0x00000130


	//----- nvinfo : EIATTR_CBANK_PARAM_SIZE
	.align		4
.L_79:
        /*0040*/ 	.byte	0x03, 0x19
        /*0042*/ 	.short	0x0008


	//----- nvinfo : EIATTR_PARAM_CBANK
	.align		4
        /*0044*/ 	.byte	0x04, 0x0a
        /*0046*/ 	.short	(.L_81 - .L_80)
	.align		4
.L_80:
        /*0048*/ 	.word	index@(.nv.constant0._Z12idx_calc_tidPi)
        /*004c*/ 	.short	0x0380
        /*004e*/ 	.short	0x0008


	//----- nvinfo : EIATTR_SW_WAR
	.align		4
.L_81:
        /*0050*/ 	.byte	0x04, 0x36
        /*0052*/ 	.short	(.L_83 - .L_82)
.L_82:
        /*0054*/ 	.word	0x00000008
.L_83:


//--------------------- .nv.callgraph             --------------------------
	.section	.nv.callgraph,"",@"SHT_CUDA_CALLGRAPH"
	.align	4
	.sectionentsize	8
	.align		4
        /*0000*/ 	.word	0x00000000
	.align		4
        /*0004*/ 	.word	0xffffffff
	.align		4
        /*0008*/ 	.word	index@(_Z14idx_calc_2d_2dPi)
	.align		4
        /*000c*/ 	.word	index@(vprintf)
	.align		4
        /*0010*/ 	.word	index@(_Z11idx_calc_2dPi)
	.align		4
        /*0014*/ 	.word	index@(vprintf)
	.align		4
        /*0018*/ 	.word	index@(_Z12idx_calc_gidPi)
	.align		4
        /*001c*/ 	.word	index@(vprintf)
	.align		4
        /*0020*/ 	.word	index@(_Z12idx_calc_tidPi)
	.align		4
        /*0024*/ 	.word	index@(vprintf)
	.align		4
        /*0028*/ 	.word	0x00000000
	.align		4
        /*002c*/ 	.word	0xfffffffe
	.align		4
        /*0030*/ 	.word	0x00000000
	.align		4
        /*0034*/ 	.word	0xfffffffd
	.align		4
        /*0038*/ 	.word	0x00000000
	.align		4
        /*003c*/ 	.word	0xfffffffc


//--------------------- .nv.constant4             --------------------------
	.section	.nv.constant4,"a",@progbits
	.align	8
	.align		8
.nv.constant4:
        /*0000*/ 	.dword	vprintf
	.align		8
        /*0008*/ 	.dword	$str
	.align		8
        /*0010*/ 	.dword	$str$1
	.align		8
        /*0018*/ 	.dword	$str$2
	.align		8
        /*0020*/ 	.dword	$str$3


//--------------------- .text._Z14idx_calc_2d_2dPi --------------------------
	.section	.text._Z14idx_calc_2d_2dPi,"ax",@progbits
	.align	128
        .global         _Z14idx_calc_2d_2dPi
        .type           _Z14idx_calc_2d_2dPi,@function
        .size           _Z14idx_calc_2d_2dPi,(.L_x_8 - _Z14idx_calc_2d_2dPi)
        .other          _Z14idx_calc_2d_2dPi,@"STO_CUDA_ENTRY STV_DEFAULT"
_Z14idx_calc_2d_2dPi:
.text._Z14idx_calc_2d_2dPi:
[----:B------:R-:W0:Y:S01]  /*0000*/  LDC R1, c[0x0][0x37c] ;  /* 0x0000df00ff017b82 */ /* 0x000e220000000800 */
[----:B------:R-:W1:Y:S01]  /*0010*/  S2R R15, SR_TID.Y ;  /* 0x00000000000f7919 */ /* 0x000e620000002200 */
[----:B------:R-:W2:Y:S06]  /*0020*/  LDCU UR5, c[0x0][0x2fc] ;  /* 0x00005f80ff0577ac */ /* 0x000eac0008000800 */
[----:B------:R-:W3:Y:S01]  /*0030*/  LDC.64 R8, c[0x0][0x380] ;  /* 0x0000e000ff087b82 */ /* 0x000ee20000000a00 */
[----:B0-----:R-:W-:Y:S01]  /*0040*/  IADD3 R1, PT, PT, R1, -0x18, RZ ;  /* 0xffffffe801017810 */ /* 0x001fe20007ffe0ff */
[----:B------:R-:W1:Y:S01]  /*0050*/  S2R R0, SR_TID.X ;  /* 0x0000000000007919 */ /* 0x000e620000002100 */
[----:B------:R-:W0:Y:S01]  /*0060*/  LDCU UR8, c[0x0][0x360] ;  /* 0x00006c00ff0877ac */ /* 0x000e220008000800 */
[----:B------:R-:W4:Y:S01]  /*0070*/  S2R R13, SR_CTAID.X ;  /* 0x00000000000d7919 */ /* 0x000f220000002500 */
[----:B------:R-:W0:Y:S03]  /*0080*/  LDCU UR4, c[0x0][0x364] ;  /* 0x00006c80ff0477ac */ /* 0x000e260008000800 */
[----:B------:R-:W4:Y:S01]  /*0090*/  LDC R12, c[0x0][0x370] ;  /* 0x0000dc00ff0c7b82 */ /* 0x000f220000000800 */
[----:B------:R-:W4:Y:S01]  /*00a0*/  S2R R14, SR_CTAID.Y ;  /* 0x00000000000e7919 */ /* 0x000f220000002600 */
[----:B------:R-:W5:Y:S01]  /*00b0*/  LDCU.64 UR6, c[0x0][0x358] ;  /* 0x00006b00ff0677ac */ /* 0x000f620008000a00 */
[----:B0-----:R-:W-:-:S02]  /*00c0*/  UIMAD UR4, UR8, UR4, URZ ;  /* 0x00000004080472a4 */ /* 0x001fc4000f8e02ff */
[----:B-1----:R-:W-:Y:S02]  /*00d0*/  IMAD R15, R15, UR8, R0 ;  /* 0x000000080f0f7c24 */ /* 0x002fe4000f8e0200 */
[----:B----4-:R-:W-:-:S04]  /*00e0*/  IMAD R2, R12, R14, R13 ;  /* 0x0000000e0c027224 */ /* 0x010fc800078e020d */
[----:B------:R-:W-:-:S04]  /*00f0*/  IMAD R2, R2, UR4, R15 ;  /* 0x0000000402027c24 */ /* 0x000fc8000f8e020f */
[----:B---3--:R-:W-:-:S05]  /*0100*/  IMAD.WIDE R8, R2, 0x4, R8 ;  /* 0x0000000402087825 */ /* 0x008fca00078e0208 */
[----:B-----5:R-:W3:Y:S01]  /*0110*/  LDG.E R3, desc[UR6][R8.64] ;  /* 0x0000000608037981 */ /* 0x020ee2000c1e1900 */
[----:B------:R-:W-:Y:S01]  /*0120*/  MOV R0, 0x0 ;  /* 0x0000000000007802 */ /* 0x000fe20000000f00 */
[----:B------:R-:W0:Y:S02]  /*0130*/  LDCU UR4, c[0x0][0x2f8] ;  /* 0x00005f00ff0477ac */ /* 0x000e240008000800 */
[----:B------:R1:W-:Y:S01]  /*0140*/  STL.64 [R1+0x8], R14 ;  /* 0x0000080e01007387 */ /* 0x0003e20000100a00 */
[----:B------:R1:W4:Y:S01]  /*0150*/  LDC.64 R10, c[0x4][R0] ;  /* 0x01000000000a7b82 */ /* 0x0003220000000a00 */
[----:B------:R-:W5:Y:S02]  /*0160*/  LDCU.64 UR6, c[0x4][0x20] ;  /* 0x01000400ff0677ac */ /* 0x000f640008000a00 */
[----:B------:R1:W-:Y:S01]  /*0170*/  STL.64 [R1], R12 ;  /* 0x0000000c01007387 */ /* 0x0003e20000100a00 */
[----:B0-----:R-:W-:Y:S02]  /*0180*/  IADD3 R6, P0, PT, R1, UR4, RZ ;  /* 0x0000000401067c10 */ /* 0x001fe4000ff1e0ff */
[----:B-----5:R-:W-:-:S02]  /*0190*/  MOV R4, UR6 ;  /* 0x0000000600047c02 */ /* 0x020fc40008000f00 */
[----:B------:R-:W-:Y:S02]  /*01a0*/  MOV R5, UR7 ;  /* 0x0000000700057c02 */ /* 0x000fe40008000f00 */
[----:B--2---:R-:W-:Y:S01]  /*01b0*/  IADD3.X R7, PT, PT, RZ, UR5, RZ, P0, !PT ;  /* 0x00000005ff077c10 */ /* 0x004fe200087fe4ff */
[----:B---34-:R1:W-:Y:S06]  /*01c0*/  STL.64 [R1+0x10], R2 ;  /* 0x0000100201007387 */ /* 0x0183ec0000100a00 */
[----:B------:R-:W-:-:S07]  /*01d0*/  LEPC R20, `(.L_x_0) ;  /* 0x000000001014794e */ /* 0x000fce0000000000 */
[----:B-1----:R-:W-:Y:S05]  /*01e0*/  CALL.ABS.NOINC R10 ;  /* 0x000000000a007343 */ /* 0x002fea0003c00000 */
.L_x_0:
[----:B------:R-:W-:Y:S05]  /*01f0*/  EXIT ;  /* 0x000000000000794d */ /* 0x000fea0003800000 */
.L_x_1:
[----:B------:R-:W-:-:S00]  /*0200*/  BRA `(.L_x_1) ;  /* 0xfffffffc00fc7947 */ /* 0x000fc0000383ffff */
[----:B------:R-:W-:-:S00]  /*0210*/  NOP ;  /* 0x0000000000007918 */ /* 0x000fc00000000000 */
        /* <DEDUP_REMOVED lines=14> */
.L_x_8:


//--------------------- .text._Z11idx_calc_2dPi   --------------------------
	.section	.text._Z11idx_calc_2dPi,"ax",@progbits
	.align	128
        .global         _Z11idx_calc_2dPi
        .type           _Z11idx_calc_2dPi,@function
        .size           _Z11idx_calc_2dPi,(.L_x_9 - _Z11idx_calc_2dPi)
        .other          _Z11idx_calc_2dPi,@"STO_CUDA_ENTRY STV_DEFAULT"
_Z11idx_calc_2dPi:
.text._Z11idx_calc_2dPi:
[----:B------:R-:W0:Y:S01]  /*0000*/  LDC R1, c[0x0][0x37c] ;  /* 0x0000df00ff017b82 */ /* 0x000e220000000800 */
[----:B------:R-:W1:Y:S01]  /*0010*/  S2R R13, SR_CTAID.X ;  /* 0x00000000000d7919 */ /* 0x000e620000002500 */
[----:B------:R-:W2:Y:S06]  /*0020*/  LDCU UR6, c[0x0][0x2fc] ;  /* 0x00005f80ff0677ac */ /* 0x000eac0008000800 */
[----:B------:R-:W3:Y:S01]  /*0030*/  LDC.64 R8, c[0x0][0x380] ;  /* 0x0000e000ff087b82 */ /* 0x000ee20000000a00 */
[----:B0-----:R-:W-:Y:S01]  /*0040*/  VIADD R1, R1, 0xffffffe8 ;  /* 0xffffffe801017836 */ /* 0x001fe20000000000 */
[----:B------:R-:W1:Y:S01]  /*0050*/  S2R R14, SR_CTAID.Y ;  /* 0x00000000000e7919 */ /* 0x000e620000002600 */
[----:B------:R-:W0:Y:S01]  /*0060*/  LDCU UR7, c[0x0][0x360] ;  /* 0x00006c00ff0777ac */ /* 0x000e220008000800 */
[----:B------:R-:W0:Y:S01]  /*0070*/  S2R R15, SR_TID.X ;  /* 0x00000000000f7919 */ /* 0x000e220000002100 */
[----:B------:R-:W4:Y:S03]  /*0080*/  LDCU.64 UR4, c[0x0][0x358] ;  /* 0x00006b00ff0477ac */ /* 0x000f260008000a00 */
[----:B------:R-:W1:Y:S01]  /*0090*/  LDC R12, c[0x0][0x370] ;  /* 0x0000dc00ff0c7b82 */ /* 0x000e620000000800 */
[----:B------:R-:W-:Y:S01]  /*00a0*/  MOV R0, 0x0 ;  /* 0x0000000000007802 */ /* 0x000fe20000000f00 */
[----:B------:R-:W5:Y:S01]  /*00b0*/  LDCU.64 UR8, c[0x4][0x18] ;  /* 0x01000300ff0877ac */ /* 0x000f620008000a00 */
[----:B-1----:R-:W-:-:S04]  /*00c0*/  IMAD R2, R12, R14, R13 ;  /* 0x0000000e0c027224 */ /* 0x002fc800078e020d */
[----:B0-----:R-:W-:-:S04]  /*00d0*/  IMAD R2, R2, UR7, R15 ;  /* 0x0000000702027c24 */ /* 0x001fc8000f8e020f */
[----:B---3--:R-:W-:-:S05]  /*00e0*/  IMAD.WIDE R8, R2, 0x4, R8 ;  /* 0x0000000402087825 */ /* 0x008fca00078e0208 */
[----:B----4-:R-:W3:Y:S01]  /*00f0*/  LDG.E R3, desc[UR4][R8.64] ;  /* 0x0000000408037981 */ /* 0x010ee2000c1e1900 */
[----:B------:R-:W0:Y:S01]  /*0100*/  LDCU UR4, c[0x0][0x2f8] ;  /* 0x00005f00ff0477ac */ /* 0x000e220008000800 */
[----:B------:R1:W4:Y:S01]  /*0110*/  LDC.64 R10, c[0x4][R0] ;  /* 0x01000000000a7b82 */ /* 0x0003220000000a00 */
[----:B-----5:R-:W-:Y:S01]  /*0120*/  IMAD.U32 R4, RZ, RZ, UR8 ;  /* 0x00000008ff047e24 */ /* 0x020fe2000f8e00ff */
[----:B------:R1:W-:Y:S01]  /*0130*/  STL.64 [R1+0x8], R14 ;  /* 0x0000080e01007387 */ /* 0x0003e20000100a00 */
[----:B------:R-:W-:-:S03]  /*0140*/  MOV R5, UR9 ;  /* 0x0000000900057c02 */ /* 0x000fc60008000f00 */
[----:B------:R1:W-:Y:S01]  /*0150*/  STL.64 [R1], R12 ;  /* 0x0000000c01007387 */ /* 0x0003e20000100a00 */
[----:B0-----:R-:W-:-:S04]  /*0160*/  IADD3 R6, P0, PT, R1, UR4, RZ ;  /* 0x0000000401067c10 */ /* 0x001fc8000ff1e0ff */
[----:B--2---:R-:W-:Y:S01]  /*0170*/  IADD3.X R7, PT, PT, RZ, UR6, RZ, P0, !PT ;  /* 0x00000006ff077c10 */ /* 0x004fe200087fe4ff */
[----:B---34-:R1:W-:Y:S08]  /*0180*/  STL.64 [R1+0x10], R2 ;  /* 0x0000100201007387 */ /* 0x0183f00000100a00 */
[----:B------:R-:W-:-:S07]  /*0190*/  LEPC R20, `(.L_x_2) ;  /* 0x000000001014794e */ /* 0x000fce0000000000 */
[----:B-1----:R-:W-:Y:S05]  /*01a0*/  CALL.ABS.NOINC R10 ;  /* 0x000000000a007343 */ /* 0x002fea0003c00000 */
.L_x_2:
[----:B------:R-:W-:Y:S05]  /*01b0*/  EXIT ;  /* 0x000000000000794d */ /* 0x000fea0003800000 */
.L_x_3:
        /* <DEDUP_REMOVED lines=12> */
.L_x_9:


//--------------------- .text._Z12idx_calc_gidPi  --------------------------
	.section	.text._Z12idx_calc_gidPi,"ax",@progbits
	.align	128
        .global         _Z12idx_calc_gidPi
        .type           _Z12idx_calc_gidPi,@function
        .size           _Z12idx_calc_gidPi,(.L_x_10 - _Z12idx_calc_gidPi)
        .other          _Z12idx_calc_gidPi,@"STO_CUDA_ENTRY STV_DEFAULT"
_Z12idx_calc_gidPi:
.text._Z12idx_calc_gidPi:
[----:B------:R-:W0:Y:S01]  /*0000*/  LDC R1, c[0x0][0x37c] ;  /* 0x0000df00ff017b82 */ /* 0x000e220000000800 */
[----:B------:R-:W1:Y:S07]  /*0010*/  S2R R13, SR_TID.X ;  /* 0x00000000000d7919 */ /* 0x000e6e0000002100 */
[----:B------:R-:W2:Y:S01]  /*0020*/  LDC.64 R2, c[0x0][0x380] ;  /* 0x0000e000ff027b82 */ /* 0x000ea20000000a00 */
[----:B------:R-:W3:Y:S01]  /*0030*/  LDCU UR6, c[0x0][0x2fc] ;  /* 0x00005f80ff0677ac */ /* 0x000ee20008000800 */
[----:B0-----:R-:W-:Y:S01]  /*0040*/  VIADD R1, R1, 0xfffffff0 ;  /* 0xfffffff001017836 */ /* 0x001fe20000000000 */
[----:B------:R-:W1:Y:S01]  /*0050*/  S2R R12, SR_CTAID.X ;  /* 0x00000000000c7919 */ /* 0x000e620000002500 */
[----:B------:R-:W1:Y:S01]  /*0060*/  LDCU UR7, c[0x0][0x360] ;  /* 0x00006c00ff0777ac */ /* 0x000e620008000800 */
[----:B------:R-:W0:Y:S01]  /*0070*/  LDCU.64 UR4, c[0x0][0x358] ;  /* 0x00006b00ff0477ac */ /* 0x000e220008000a00 */
[----:B------:R-:W-:Y:S01]  /*0080*/  MOV R0, 0x0 ;  /* 0x0000000000007802 */ /* 0x000fe20000000f00 */
[----:B------:R-:W4:Y:S01]  /*0090*/  LDCU.64 UR8, c[0x4][0x10] ;  /* 0x01000200ff0877ac */ /* 0x000f220008000a00 */
[----:B-1----:R-:W-:-:S04]  /*00a0*/  IMAD R14, R12, UR7, R13 ;  /* 0x000000070c0e7c24 */ /* 0x002fc8000f8e020d */
[----:B--2---:R-:W-:-:S05]  /*00b0*/  IMAD.WIDE R2, R14, 0x4, R2 ;  /* 0x000000040e027825 */ /* 0x004fca00078e0202 */
[----:B0-----:R-:W2:Y:S01]  /*00c0*/  LDG.E R15, desc[UR4][R2.64] ;  /* 0x00000004020f7981 */ /* 0x001ea2000c1e1900 */
[----:B------:R-:W0:Y:S01]  /*00d0*/  LDCU UR4, c[0x0][0x2f8] ;  /* 0x00005f00ff0477ac */ /* 0x000e220008000800 */
[----:B------:R1:W1:Y:S01]  /*00e0*/  LDC.64 R8, c[0x4][R0] ;  /* 0x0100000000087b82 */ /* 0x0002620000000a00 */
[----:B----4-:R-:W-:Y:S01]  /*00f0*/  IMAD.U32 R4, RZ, RZ, UR8 ;  /* 0x00000008ff047e24 */ /* 0x010fe2000f8e00ff */
[----:B------:R-:W-:Y:S02]  /*0100*/  MOV R5, UR9 ;  /* 0x0000000900057c02 */ /* 0x000fe40008000f00 */
[----:B0-----:R-:W-:-:S04]  /*0110*/  IADD3 R6, P0, PT, R1, UR4, RZ ;  /* 0x0000000401067c10 */ /* 0x001fc8000ff1e0ff */
[----:B---3--:R-:W-:Y:S01]  /*0120*/  IADD3.X R7, PT, PT, RZ, UR6, RZ, P0, !PT ;  /* 0x00000006ff077c10 */ /* 0x008fe200087fe4ff */
[----:B-12---:R0:W-:Y:S08]  /*0130*/  STL.128 [R1], R12 ;  /* 0x0000000c01007387 */ /* 0x0061f00000100c00 */
[----:B------:R-:W-:-:S07]  /*0140*/  LEPC R20, `(.L_x_4) ;  /* 0x000000001014794e */ /* 0x000fce0000000000 */
[----:B0-----:R-:W-:Y:S05]  /*0150*/  CALL.ABS.NOINC R8 ;  /* 0x0000000008007343 */ /* 0x001fea0003c00000 */
.L_x_4:
[----:B------:R-:W-:Y:S05]  /*0160*/  EXIT ;  /* 0x000000000000794d */ /* 0x000fea0003800000 */
.L_x_5:
        /* <DEDUP_REMOVED lines=9> */
.L_x_10:


//--------------------- .text._Z12idx_calc_tidPi  --------------------------
	.section	.text._Z12idx_calc_tidPi,"ax",@progbits
	.align	128
        .global         _Z12idx_calc_tidPi
        .type           _Z12idx_calc_tidPi,@function
        .size           _Z12idx_calc_tidPi,(.L_x_11 - _Z12idx_calc_tidPi)
        .other          _Z12idx_calc_tidPi,@"STO_CUDA_ENTRY STV_DEFAULT"
_Z12idx_calc_tidPi:
.text._Z12idx_calc_tidPi:
[----:B------:R-:W0:Y:S01]  /*0000*/  LDC R1, c[0x0][0x37c] ;  /* 0x0000df00ff017b82 */ /* 0x000e220000000800 */
[----:B------:R-:W1:Y:S07]  /*0010*/  S2R R10, SR_TID.X ;  /* 0x00000000000a7919 */ /* 0x000e6e0000002100 */
[----:B------:R-:W1:Y:S01]  /*0020*/  LDC.64 R2, c[0x0][0x380] ;  /* 0x0000e000ff027b82 */ /* 0x000e620000000a00 */
[----:B------:R-:W2:Y:S01]  /*0030*/  LDCU.64 UR4, c[0x0][0x358] ;  /* 0x00006b00ff0477ac */ /* 0x000ea20008000a00 */
[----:B0-----:R-:W-:Y:S01]  /*0040*/  VIADD R1, R1, 0xfffffff8 ;  /* 0xfffffff801017836 */ /* 0x001fe20000000000 */
[----:B------:R-:W0:Y:S01]  /*0050*/  LDCU.64 UR6, c[0x4][0x8] ;  /* 0x01000100ff0677ac */ /* 0x000e220008000a00 */
[----:B-1----:R-:W-:-:S05]  /*0060*/  IMAD.WIDE.U32 R2, R10, 0x4, R2 ;  /* 0x000000040a027825 */ /* 0x002fca00078e0002 */
[----:B--2---:R-:W2:Y:S01]  /*0070*/  LDG.E R11, desc[UR4][R2.64] ;  /* 0x00000004020b7981 */ /* 0x004ea2000c1e1900 */
[----:B------:R-:W-:Y:S01]  /*0080*/  MOV R0, 0x0 ;  /* 0x0000000000007802 */ /* 0x000fe20000000f00 */
[----:B------:R-:W1:Y:S01]  /*0090*/  LDCU UR4, c[0x0][0x2f8] ;  /* 0x00005f00ff0477ac */ /* 0x000e620008000800 */
[----:B0-----:R-:W-:Y:S01]  /*00a0*/  IMAD.U32 R4, RZ, RZ, UR6 ;  /* 0x00000006ff047e24 */ /* 0x001fe2000f8e00ff */
[----:B------:R-:W-:Y:S01]  /*00b0*/  MOV R5, UR7 ;  /* 0x0000000700057c02 */ /* 0x000fe20008000f00 */
[----:B------:R0:W3:Y:S01]  /*00c0*/  LDC.64 R8, c[0x4][R0] ;  /* 0x0100000000087b82 */ /* 0x0000e20000000a00 */
[----:B------:R-:W4:Y:S01]  /*00d0*/  LDCU UR5, c[0x0][0x2fc] ;  /* 0x00005f80ff0577ac */ /* 0x000f220008000800 */
[----:B-1----:R-:W-:-:S05]  /*00e0*/  IADD3 R6, P0, PT, R1, UR4, RZ ;  /* 0x0000000401067c10 */ /* 0x002fca000ff1e0ff */
[----:B----4-:R-:W-:Y:S01]  /*00f0*/  IMAD.X R7, RZ, RZ, UR5, P0 ;  /* 0x00000005ff077e24 */ /* 0x010fe200080e06ff */
[----:B--23--:R0:W-:Y:S07]  /*0100*/  STL.64 [R1], R10 ;  /* 0x0000000a01007387 */ /* 0x00c1ee0000100a00 */
[----:B------:R-:W-:-:S07]  /*0110*/  LEPC R20, `(.L_x_6) ;  /* 0x000000001014794e */ /* 0x000fce0000000000 */
[----:B0-----:R-:W-:Y:S05]  /*0120*/  CALL.ABS.NOINC R8 ;  /* 0x0000000008007343 */ /* 0x001fea0003c00000 */
.L_x_6:
[----:B------:R-:W-:Y:S05]  /*0130*/  EXIT ;  /* 0x000000000000794d */ /* 0x000fea0003800000 */
.L_x_7:
        /* <DEDUP_REMOVED lines=12> */
.L_x_11:


//--------------------- .nv.global.init           --------------------------
	.section	.nv.global.init,"aw",@progbits
.nv.global.init:
	.type		$str,@object
	.size		$str,($str$1 - $str)
$str:
        /*0000*/ 	.byte	0x5b, 0x44, 0x45, 0x56, 0x49, 0x43, 0x45, 0x5d, 0x20, 0x74, 0x68, 0x72, 0x65, 0x61, 0x64, 0x49
        /*0010*/ 	.byte	0x64, 0x78, 0x2e, 0x78, 0x3a, 0x20, 0x25, 0x64, 0x2c, 0x20, 0x64, 0x61, 0x74, 0x61, 0x3a, 0x20
        /*0020*/ 	.byte	0x25, 0x64, 0x0a, 0x0d, 0x00
	.type		$str$1,@object
	.size		$str$1,($str$2 - $str$1)
$str$1:
        /*0025*/ 	.byte	0x5b, 0x44, 0x45, 0x56, 0x49, 0x43, 0x45, 0x5d, 0x20, 0x62, 0x6c, 0x6f, 0x63, 0x6b, 0x49, 0x64
        /*0035*/ 	.byte	0x78, 0x2e, 0x78, 0x3a, 0x20, 0x25, 0x64, 0x2c, 0x20, 0x74, 0x68, 0x72, 0x65, 0x61, 0x64, 0x49
        /*0045*/ 	.byte	0x64, 0x78, 0x2e, 0x78, 0x3a, 0x20, 0x25, 0x64, 0x2c, 0x20, 0x67, 0x49, 0x64, 0x3a, 0x20, 0x25
        /*0055*/ 	.byte	0x64, 0x2c, 0x20, 0x64, 0x61, 0x74, 0x61, 0x3a, 0x20, 0x25, 0x64, 0x0a, 0x0d, 0x00
	.type		$str$2,@object
	.size		$str$2,($str$3 - $str$2)
$str$2:
        /*0063*/ 	.byte	0x5b, 0x44, 0x45, 0x56, 0x49, 0x43, 0x45, 0x5d, 0x20, 0x67, 0x72, 0x69, 0x64, 0x44, 0x69, 0x6d
        /*0073*/ 	.byte	0x2e, 0x78, 0x3a, 0x20, 0x25, 0x64, 0x2c, 0x20, 0x62, 0x6c, 0x6f, 0x63, 0x6b, 0x49, 0x64, 0x78
        /*0083*/ 	.byte	0x2e, 0x78, 0x3a, 0x20, 0x25, 0x64, 0x2c, 0x20, 0x62, 0x6c, 0x6f, 0x63, 0x6b, 0x49, 0x64, 0x79
        /*0093*/ 	.byte	0x2e, 0x78, 0x3a, 0x20, 0x25, 0x64, 0x2c, 0x20, 0x74, 0x68, 0x72, 0x65, 0x61, 0x64, 0x49, 0x64
        /*00a3*/ 	.byte	0x78, 0x2e, 0x78, 0x3a, 0x20, 0x25, 0x64, 0x2c, 0x20, 0x67, 0x49, 0x64, 0x3a, 0x20, 0x25, 0x64
        /*00b3*/ 	.byte	0x2c, 0x20, 0x64, 0x61, 0x74, 0x61, 0x3a, 0x20, 0x25, 0x64, 0x0a, 0x0d, 0x00
	.type		$str$3,@object
	.size		$str$3,(.L_3 - $str$3)
$str$3:
        /*00c0*/ 	.byte	0x5b, 0x44, 0x45, 0x56, 0x49, 0x43, 0x45, 0x5d, 0x20, 0x67, 0x72, 0x69, 0x64, 0x44, 0x69, 0x6d
        /*00d0*/ 	.byte	0x2e, 0x78, 0x3a, 0x20, 0x25, 0x64, 0x2c, 0x20, 0x62, 0x6c, 0x6f, 0x63, 0x6b, 0x49, 0x64, 0x78
        /*00e0*/ 	.byte	0x2e, 0x78, 0x3a, 0x20, 0x25, 0x64, 0x2c, 0x20, 0x62, 0x6c, 0x6f, 0x63, 0x6b, 0x49, 0x64, 0x79
        /*00f0*/ 	.byte	0x2e, 0x78, 0x3a, 0x20, 0x25, 0x64, 0x2c, 0x20, 0x74, 0x68, 0x72, 0x65, 0x61, 0x64, 0x69, 0x64
        /*0100*/ 	.byte	0x78, 0x2e, 0x78, 0x3a, 0x20, 0x25, 0x64, 0x2c, 0x20, 0x67, 0x49, 0x64, 0x3a, 0x20, 0x25, 0x64
        /*0110*/ 	.byte	0x2c, 0x20, 0x64, 0x61, 0x74, 0x61, 0x3a, 0x20, 0x25, 0x64, 0x0a, 0x0d, 0x00
.L_3:


//--------------------- .nv.shared.reserved.0     --------------------------
	.section	.nv.shared.reserved.0,"aw",@nobits
	.weak		__nv_reservedSMEM_offset_0_alias
	.size		__nv_reservedSMEM_offset_0_alias, 0, 64
	.other		__nv_reservedSMEM_offset_0_alias,@"STO_CUDA_RESERVED_SHARED STV_DEFAULT"
__nv_reservedSMEM_offset_0_alias:
	.zero		0
	.zero		64


//--------------------- .nv.constant0._Z14idx_calc_2d_2dPi --------------------------
	.section	.nv.constant0._Z14idx_calc_2d_2dPi,"a",@progbits
	.sectionflags	@""
	.align	4
.nv.constant0._Z14idx_calc_2d_2dPi:
	.zero		904


//--------------------- .nv.constant0._Z11idx_calc_2dPi --------------------------
	.section	.nv.constant0._Z11idx_calc_2dPi,"a",@progbits
	.sectionflags	@""
	.align	4
.nv.constant0._Z11idx_calc_2dPi:
	.zero		904


//--------------------- .nv.constant0._Z12idx_calc_gidPi --------------------------
	.section	.nv.constant0._Z12idx_calc_gidPi,"a",@progbits
	.sectionflags	@""
	.align	4
.nv.constant0._Z12idx_calc_gidPi:
	.zero		904


//--------------------- .nv.constant0._Z12idx_calc_tidPi --------------------------
	.section	.nv.constant0._Z12idx_calc_tidPi,"a",@progbits
	.sectionflags	@""
	.align	4
.nv.constant0._Z12idx_calc_tidPi:
	.zero		904


//--------------------- SYMBOLS --------------------------

	.type		.nv.reservedSmem.offset0,@object
	.size		.nv.reservedSmem.offset0,0x4
	.type		vprintf,@function
